	.headerflags	@"EF_CUDA_TEXMODE_UNIFIED EF_CUDA_64BIT_ADDRESS EF_CUDA_ACCELERATORS EF_CUDA_SM90 EF_CUDA_VIRTUAL_SM(EF_CUDA_SM90)"
	.elftype	@"ET_EXEC"


//--------------------- .nv.info                  --------------------------
	.section	.nv.info,"",@"SHT_CUDA_INFO"
	.align	4


	//----- nvinfo : EIATTR_REGCOUNT
	.align		4
        /*0000*/ 	.byte	0x04, 0x2f
        /*0002*/ 	.short	(.L_1 - .L_0)
	.align		4
.L_0:
        /*0004*/ 	.word	index@(triton_poi_fused_add_5)
        /*0008*/ 	.word	0x00000012


	//----- nvinfo : EIATTR_MIN_STACK_SIZE
	.align		4
.L_1:
        /*000c*/ 	.byte	0x04, 0x12
        /*000e*/ 	.short	(.L_3 - .L_2)
	.align		4
.L_2:
        /*0010*/ 	.word	index@(triton_poi_fused_add_5)
        /*0014*/ 	.word	0x00000000


	//----- nvinfo : EIATTR_FRAME_SIZE
	.align		4
.L_3:
        /*0018*/ 	.byte	0x04, 0x11
        /*001a*/ 	.short	(.L_5 - .L_4)
	.align		4
.L_4:
        /*001c*/ 	.word	index@(triton_poi_fused_add_5)
        /*0020*/ 	.word	0x00000000


	//----- nvinfo : EIATTR_MIN_STACK_SIZE
	.align		4
.L_5:
        /*0024*/ 	.byte	0x04, 0x12
        /*0026*/ 	.short	(.L_7 - .L_6)
	.align		4
.L_6:
        /*0028*/ 	.word	index@(triton_poi_fused_add_5)
        /*002c*/ 	.word	0x00000000
.L_7:


//--------------------- .nv.info.triton_poi_fused_add_5 --------------------------
	.section	.nv.info.triton_poi_fused_add_5,"",@"SHT_CUDA_INFO"
	.sectionflags	@""
	.align	4


	//----- nvinfo : EIATTR_CUDA_API_VERSION
	.align		4
        /*0000*/ 	.byte	0x04, 0x37
        /*0002*/ 	.short	(.L_9 - .L_8)
.L_8:
        /*0004*/ 	.word	0x0000007c


	//----- nvinfo : EIATTR_KPARAM_INFO
	.align		4
.L_9:
        /*0008*/ 	.byte	0x04, 0x17
        /*000a*/ 	.short	(.L_11 - .L_10)
.L_10:
        /*000c*/ 	.word	0x00000000
        /*0010*/ 	.short	0x0004
        /*0012*/ 	.short	0x0020
        /*0014*/ 	.byte	0x00, 0xf0, 0x11, 0x00


	//----- nvinfo : EIATTR_KPARAM_INFO
	.align		4
.L_11:
        /*0018*/ 	.byte	0x04, 0x17
        /*001a*/ 	.short	(.L_13 - .L_12)
.L_12:
        /*001c*/ 	.word	0x00000000
        /*0020*/ 	.short	0x0003
        /*0022*/ 	.short	0x0018
        /*0024*/ 	.byte	0x00, 0xf4, 0x21, 0x00


	//----- nvinfo : EIATTR_KPARAM_INFO
	.align		4
.L_13:
        /*0028*/ 	.byte	0x04, 0x17
        /*002a*/ 	.short	(.L_15 - .L_14)
.L_14:
        /*002c*/ 	.word	0x00000000
        /*0030*/ 	.short	0x0002
        /*0032*/ 	.short	0x0010
        /*0034*/ 	.byte	0x00, 0xf4, 0x21, 0x00


	//----- nvinfo : EIATTR_KPARAM_INFO
	.align		4
.L_15:
        /*0038*/ 	.byte	0x04, 0x17
        /*003a*/ 	.short	(.L_17 - .L_16)
.L_16:
        /*003c*/ 	.word	0x00000000
        /*0040*/ 	.short	0x0001
        /*0042*/ 	.short	0x0008
        /*0044*/ 	.byte	0x00, 0xf4, 0x21, 0x00


	//----- nvinfo : EIATTR_KPARAM_INFO
	.align		4
.L_17:
        /*0048*/ 	.byte	0x04, 0x17
        /*004a*/ 	.short	(.L_19 - .L_18)
.L_18:
        /*004c*/ 	.word	0x00000000
        /*0050*/ 	.short	0x0000
        /*0052*/ 	.short	0x0000
        /*0054*/ 	.byte	0x00, 0xf4, 0x21, 0x00


	//----- nvinfo : EIATTR_SPARSE_MMA_MASK
	.align		4
.L_19:
        /*0058*/ 	.byte	0x03, 0x50
        /*005a*/ 	.short	0x0000


	//----- nvinfo : EIATTR_MAXREG_COUNT
	.align		4
        /*005c*/ 	.byte	0x03, 0x1b
        /*005e*/ 	.short	0x00ff


	//----- nvinfo : EIATTR_EXIT_INSTR_OFFSETS
	.align		4
        /*0060*/ 	.byte	0x04, 0x1c
        /*0062*/ 	.short	(.L_21 - .L_20)


	//   ....[0]....
.L_20:
        /*0064*/ 	.word	0x00000200


	//   ....[1]....
        /*0068*/ 	.word	0x00000220


	//----- nvinfo : EIATTR_REQNTID
	.align		4
.L_21:
        /*006c*/ 	.byte	0x04, 0x10
        /*006e*/ 	.short	(.L_23 - .L_22)
.L_22:
        /*0070*/ 	.word	0x00000020
        /*0074*/ 	.word	0x00000001
        /*0078*/ 	.word	0x00000001


	//----- nvinfo : EIATTR_CBANK_PARAM_SIZE
	.align		4
.L_23:
        /*007c*/ 	.byte	0x03, 0x19
        /*007e*/ 	.short	0x0024


	//----- nvinfo : EIATTR_PARAM_CBANK
	.align		4
        /*0080*/ 	.byte	0x04, 0x0a
        /*0082*/ 	.short	(.L_25 - .L_24)
	.align		4
.L_24:
        /*0084*/ 	.word	index@(.nv.constant0.triton_poi_fused_add_5)
        /*0088*/ 	.short	0x0210
        /*008a*/ 	.short	0x0024


	//----- nvinfo : EIATTR_SW_WAR
	.align		4
.L_25:
        /*008c*/ 	.byte	0x04, 0x36
        /*008e*/ 	.short	(.L_27 - .L_26)
.L_26:
        /*0090*/ 	.word	0x00000008
.L_27:


//--------------------- .nv.callgraph             --------------------------
	.section	.nv.callgraph,"",@"SHT_CUDA_CALLGRAPH"
	.align	4
	.sectionentsize	8
	.align		4
        /*0000*/ 	.word	0x00000000
	.align		4
        /*0004*/ 	.word	0xffffffff
	.align		4
        /*0008*/ 	.word	0x00000000
	.align		4
        /*000c*/ 	.word	0xfffffffe
	.align		4
        /*0010*/ 	.word	0x00000000
	.align		4
        /*0014*/ 	.word	0xfffffffd
	.align		4
        /*0018*/ 	.word	0x00000000
	.align		4
        /*001c*/ 	.word	0xfffffffc


//--------------------- .text.triton_poi_fused_add_5 --------------------------
	.section	.text.triton_poi_fused_add_5,"ax",@progbits
	.align	128
        .global         triton_poi_fused_add_5
        .type           triton_poi_fused_add_5,@function
        .size           triton_poi_fused_add_5,(.L_x_1 - triton_poi_fused_add_5)
        .other          triton_poi_fused_add_5,@"STO_CUDA_ENTRY STV_DEFAULT"
triton_poi_fused_add_5:
.text.triton_poi_fused_add_5:
[----:B------:R-:W0:Y:S01]  /*0000*/  LDC R1, c[0x0][0x28] ;  /* 0x00000a00ff017b82 */ /* 0x000e220000000800 */
[----:B------:R-:W1:Y:S07]  /*0010*/  S2R R12, SR_TID.X ;  /* 0x00000000000c7919 */ /* 0x000e6e0000002100 */
[----:B------:R-:W2:Y:S01]  /*0020*/  LDC.64 R4, c[0x0][0x218] ;  /* 0x00008600ff047b82 */ /* 0x000ea20000000a00 */
[----:B------:R-:W-:Y:S01]  /*0030*/  IMAD.MOV.U32 R15, RZ, RZ, RZ ;  /* 0x000000ffff0f7224 */ /* 0x000fe200078e00ff */
[----:B------:R-:W-:Y:S01]  /*0040*/  ULDC.64 UR4, c[0x0][0x208] ;  /* 0x0000820000047ab9 */ /* 0x000fe20000000a00 */
[----:B------:R-:W3:Y:S05]  /*0050*/  S2R R11, SR_CTAID.X ;  /* 0x00000000000b7919 */ /* 0x000eea0000002500 */
[----:B------:R-:W4:Y:S08]  /*0060*/  LDC.64 R8, c[0x0][0x228] ;  /* 0x00008a00ff087b82 */ /* 0x000f300000000a00 */
[----:B------:R-:W5:Y:S08]  /*0070*/  LDC.64 R6, c[0x0][0x220] ;  /* 0x00008800ff067b82 */ /* 0x000f700000000a00 */
[----:B------:R-:W2:Y:S01]  /*0080*/  LDC.64 R2, c[0x0][0x210] ;  /* 0x00008400ff027b82 */ /* 0x000ea20000000a00 */
[----:B-1----:R-:W-:-:S02]  /*0090*/  LOP3.LUT R0, R12, 0xf, RZ, 0xc0, !PT ;  /* 0x0000000f0c007812 */ /* 0x002fc400078ec0ff */
[----:B---3--:R-:W-:-:S03]  /*00a0*/  SHF.R.S32.HI R10, RZ, 0x1b, R11 ;  /* 0x0000001bff0a7819 */ /* 0x008fc6000001140b */
[----:B------:R-:W-:Y:S01]  /*00b0*/  IMAD R11, R11, 0x10, R0 ;  /* 0x000000100b0b7824 */ /* 0x000fe200078e0200 */
[----:B------:R-:W-:Y:S01]  /*00c0*/  SGXT R0, R10, 0x1 ;  /* 0x000000010a00781a */ /* 0x000fe20000000200 */
[----:B------:R-:W-:-:S03]  /*00d0*/  HFMA2.MMA R10, -RZ, RZ, 0, 0 ;  /* 0x00000000ff0a7435 */ /* 0x000fc600000001ff */
[C---:B------:R-:W-:Y:S01]  /*00e0*/  ISETP.GE.AND P0, PT, R11.reuse, 0x10, PT ;  /* 0x000000100b00780c */ /* 0x040fe20003f06270 */
[----:B-----5:R-:W-:Y:S01]  /*00f0*/  IMAD.WIDE R6, R11, 0x4, R6 ;  /* 0x000000040b067825 */ /* 0x020fe200078e0206 */
[----:B------:R-:W-:-:S04]  /*0100*/  LEA.HI R0, R0, R11, RZ, 0x2 ;  /* 0x0000000b00007211 */ /* 0x000fc800078f10ff */
[----:B------:R-:W-:Y:S01]  /*0110*/  SHF.R.S32.HI R13, RZ, 0x2, R0 ;  /* 0x00000002ff0d7819 */ /* 0x000fe20000011400 */
[----:B0-2---:R-:W-:Y:S01]  /*0120*/  IMAD.WIDE R2, R11, 0x4, R2 ;  /* 0x000000040b027825 */ /* 0x005fe200078e0202 */
[----:B------:R-:W-:-:S03]  /*0130*/  MOV R0, RZ ;  /* 0x000000ff00007202 */ /* 0x000fc60000000f00 */
[C---:B------:R-:W-:Y:S02]  /*0140*/  IMAD.WIDE R4, R13.reuse, 0x4, R4 ;  /* 0x000000040d047825 */ /* 0x040fe400078e0204 */
[----:B------:R-:W2:Y:S02]  /*0150*/  @!P0 LDG.E R10, desc[UR4][R6.64] ;  /* 0x00000004060a8981 */ /* 0x000ea4000c1e1900 */
[----:B----4-:R-:W-:Y:S02]  /*0160*/  IMAD.WIDE R8, R13, 0x4, R8 ;  /* 0x000000040d087825 */ /* 0x010fe400078e0208 */
[----:B------:R-:W3:Y:S02]  /*0170*/  @!P0 LDG.E R0, desc[UR4][R2.64] ;  /* 0x0000000402008981 */ /* 0x000ee4000c1e1900 */
[----:B------:R-:W-:Y:S02]  /*0180*/  IMAD.MOV.U32 R13, RZ, RZ, RZ ;  /* 0x000000ffff0d7224 */ /* 0x000fe400078e00ff */
[----:B------:R-:W2:Y:S04]  /*0190*/  @!P0 LDG.E.EL R15, desc[UR4][R8.64] ;  /* 0x00000004080f8981 */ /* 0x000ea8000c2e1900 */
[----:B------:R-:W3:Y:S01]  /*01a0*/  @!P0 LDG.E.EL R13, desc[UR4][R4.64] ;  /* 0x00000004040d8981 */ /* 0x000ee2000c2e1900 */
[----:B------:R-:W-:-:S04]  /*01b0*/  LOP3.LUT P0, RZ, R12, 0x10, RZ, 0xc0, !PT ;  /* 0x000000100cff7812 */ /* 0x000fc8000780c0ff */
[----:B------:R-:W-:Y:S01]  /*01c0*/  ISETP.LT.AND P0, PT, R11, 0x10, !P0 ;  /* 0x000000100b00780c */ /* 0x000fe20004701270 */
[----:B--2---:R-:W-:Y:S01]  /*01d0*/  FADD R15, R15, R10 ;  /* 0x0000000a0f0f7221 */ /* 0x004fe20000000000 */
[----:B---3--:R-:W-:-:S04]  /*01e0*/  FADD R0, R13, R0 ;  /* 0x000000000d007221 */ /* 0x008fc80000000000 */
[----:B------:R-:W-:-:S07]  /*01f0*/  FADD R15, R0, R15 ;  /* 0x0000000f000f7221 */ /* 0x000fce0000000000 */
[----:B------:R-:W-:Y:S05]  /*0200*/  @!P0 EXIT ;  /* 0x000000000000894d */ /* 0x000fea0003800000 */
[----:B------:R-:W-:Y:S01]  /*0210*/  STG.E desc[UR4][R2.64], R15 ;  /* 0x0000000f02007986 */ /* 0x000fe2000c101904 */
[----:B------:R-:W-:Y:S05]  /*0220*/  EXIT ;  /* 0x000000000000794d */ /* 0x000fea0003800000 */
.L_x_0:
[----:B------:R-:W-:-:S00]  /*0230*/  BRA `(.L_x_0) ;  /* 0xfffffffc00fc7947 */ /* 0x000fc0000383ffff */
[----:B------:R-:W-:-:S00]  /*0240*/  NOP ;  /* 0x0000000000007918 */ /* 0x000fc00000000000 */
        /* <DEDUP_REMOVED lines=11> */
.L_x_1:


//--------------------- .nv.constant0.triton_poi_fused_add_5 --------------------------
	.section	.nv.constant0.triton_poi_fused_add_5,"a",@progbits
	.sectionflags	@""
	.align	4
.nv.constant0.triton_poi_fused_add_5:
	.zero		564
